	.headerflags	@"EF_CUDA_TEXMODE_UNIFIED EF_CUDA_64BIT_ADDRESS EF_CUDA_ACCELERATORS EF_CUDA_SM90 EF_CUDA_VIRTUAL_SM(EF_CUDA_SM90)"
	.elftype	@"ET_EXEC"


//--------------------- .nv.info                  --------------------------
	.section	.nv.info,"",@"SHT_CUDA_INFO"
	.align	4


	//----- nvinfo : EIATTR_REGCOUNT
	.align		4
        /*0000*/ 	.byte	0x04, 0x2f
        /*0002*/ 	.short	(.L_1 - .L_0)
	.align		4
.L_0:
        /*0004*/ 	.word	index@(triton_poi_fused_4)
        /*0008*/ 	.word	0x0000001e


	//----- nvinfo : EIATTR_MIN_STACK_SIZE
	.align		4
.L_1:
        /*000c*/ 	.byte	0x04, 0x12
        /*000e*/ 	.short	(.L_3 - .L_2)
	.align		4
.L_2:
        /*0010*/ 	.word	index@(triton_poi_fused_4)
        /*0014*/ 	.word	0x00000000


	//----- nvinfo : EIATTR_FRAME_SIZE
	.align		4
.L_3:
        /*0018*/ 	.byte	0x04, 0x11
        /*001a*/ 	.short	(.L_5 - .L_4)
	.align		4
.L_4:
        /*001c*/ 	.word	index@(triton_poi_fused_4)
        /*0020*/ 	.word	0x00000000


	//----- nvinfo : EIATTR_MIN_STACK_SIZE
	.align		4
.L_5:
        /*0024*/ 	.byte	0x04, 0x12
        /*0026*/ 	.short	(.L_7 - .L_6)
	.align		4
.L_6:
        /*0028*/ 	.word	index@(triton_poi_fused_4)
        /*002c*/ 	.word	0x00000000
.L_7:


//--------------------- .nv.info.triton_poi_fused_4 --------------------------
	.section	.nv.info.triton_poi_fused_4,"",@"SHT_CUDA_INFO"
	.sectionflags	@""
	.align	4


	//----- nvinfo : EIATTR_CUDA_API_VERSION
	.align		4
        /*0000*/ 	.byte	0x04, 0x37
        /*0002*/ 	.short	(.L_9 - .L_8)
.L_8:
        /*0004*/ 	.word	0x0000007c


	//----- nvinfo : EIATTR_KPARAM_INFO
	.align		4
.L_9:
        /*0008*/ 	.byte	0x04, 0x17
        /*000a*/ 	.short	(.L_11 - .L_10)
.L_10:
        /*000c*/ 	.word	0x00000000
        /*0010*/ 	.short	0x0003
        /*0012*/ 	.short	0x0014
        /*0014*/ 	.byte	0x00, 0xf0, 0x11, 0x00


	//----- nvinfo : EIATTR_KPARAM_INFO
	.align		4
.L_11:
        /*0018*/ 	.byte	0x04, 0x17
        /*001a*/ 	.short	(.L_13 - .L_12)
.L_12:
        /*001c*/ 	.word	0x00000000
        /*0020*/ 	.short	0x0002
        /*0022*/ 	.short	0x0010
        /*0024*/ 	.byte	0x00, 0xf0, 0x11, 0x00


	//----- nvinfo : EIATTR_KPARAM_INFO
	.align		4
.L_13:
        /*0028*/ 	.byte	0x04, 0x17
        /*002a*/ 	.short	(.L_15 - .L_14)
.L_14:
        /*002c*/ 	.word	0x00000000
        /*0030*/ 	.short	0x0001
        /*0032*/ 	.short	0x0008
        /*0034*/ 	.byte	0x00, 0xf4, 0x21, 0x00


	//----- nvinfo : EIATTR_KPARAM_INFO
	.align		4
.L_15:
        /*0038*/ 	.byte	0x04, 0x17
        /*003a*/ 	.short	(.L_17 - .L_16)
.L_16:
        /*003c*/ 	.word	0x00000000
        /*0040*/ 	.short	0x0000
        /*0042*/ 	.short	0x0000
        /*0044*/ 	.byte	0x00, 0xf4, 0x21, 0x00


	//----- nvinfo : EIATTR_SPARSE_MMA_MASK
	.align		4
.L_17:
        /*0048*/ 	.byte	0x03, 0x50
        /*004a*/ 	.short	0x0000


	//----- nvinfo : EIATTR_MAXREG_COUNT
	.align		4
        /*004c*/ 	.byte	0x03, 0x1b
        /*004e*/ 	.short	0x00ff


	//----- nvinfo : EIATTR_EXIT_INSTR_OFFSETS
	.align		4
        /*0050*/ 	.byte	0x04, 0x1c
        /*0052*/ 	.short	(.L_19 - .L_18)


	//   ....[0]....
.L_18:
        /*0054*/ 	.word	0x00000680


	//   ....[1]....
        /*0058*/ 	.word	0x000006d0


	//----- nvinfo : EIATTR_REQNTID
	.align		4
.L_19:
        /*005c*/ 	.byte	0x04, 0x10
        /*005e*/ 	.short	(.L_21 - .L_20)
.L_20:
        /*0060*/ 	.word	0x00000080
        /*0064*/ 	.word	0x00000001
        /*0068*/ 	.word	0x00000001


	//----- nvinfo : EIATTR_CBANK_PARAM_SIZE
	.align		4
.L_21:
        /*006c*/ 	.byte	0x03, 0x19
        /*006e*/ 	.short	0x0018


	//----- nvinfo : EIATTR_PARAM_CBANK
	.align		4
        /*0070*/ 	.byte	0x04, 0x0a
        /*0072*/ 	.short	(.L_23 - .L_22)
	.align		4
.L_22:
        /*0074*/ 	.word	index@(.nv.constant0.triton_poi_fused_4)
        /*0078*/ 	.short	0x0210
        /*007a*/ 	.short	0x0018


	//----- nvinfo : EIATTR_SW_WAR
	.align		4
.L_23:
        /*007c*/ 	.byte	0x04, 0x36
        /*007e*/ 	.short	(.L_25 - .L_24)
.L_24:
        /*0080*/ 	.word	0x00000008
.L_25:


//--------------------- .nv.callgraph             --------------------------
	.section	.nv.callgraph,"",@"SHT_CUDA_CALLGRAPH"
	.align	4
	.sectionentsize	8
	.align		4
        /*0000*/ 	.word	0x00000000
	.align		4
        /*0004*/ 	.word	0xffffffff
	.align		4
        /*0008*/ 	.word	0x00000000
	.align		4
        /*000c*/ 	.word	0xfffffffe
	.align		4
        /*0010*/ 	.word	0x00000000
	.align		4
        /*0014*/ 	.word	0xfffffffd
	.align		4
        /*0018*/ 	.word	0x00000000
	.align		4
        /*001c*/ 	.word	0xfffffffc


//--------------------- .text.triton_poi_fused_4  --------------------------
	.section	.text.triton_poi_fused_4,"ax",@progbits
	.sectionflags	@"SHF_BARRIERS=1"
	.align	128
        .global         triton_poi_fused_4
        .type           triton_poi_fused_4,@function
        .size           triton_poi_fused_4,(.L_x_1 - triton_poi_fused_4)
        .other          triton_poi_fused_4,@"STO_CUDA_ENTRY STV_DEFAULT"
triton_poi_fused_4:
.text.triton_poi_fused_4:
[----:B------:R-:W0:Y:S01]  /*0000*/  LDC R1, c[0x0][0x28] ;  /* 0x00000a00ff017b82 */ /* 0x000e220000000800 */
[----:B------:R-:W1:Y:S07]  /*0010*/  S2R R15, SR_CTAID.X ;  /* 0x00000000000f7919 */ /* 0x000e6e0000002500 */
[----:B------:R-:W2:Y:S01]  /*0020*/  LDC.64 R16, c[0x0][0x210] ;  /* 0x00008400ff107b82 */ /* 0x000ea20000000a00 */
[----:B------:R-:W-:Y:S01]  /*0030*/  IMAD.MOV.U32 R14, RZ, RZ, RZ ;  /* 0x000000ffff0e7224 */ /* 0x000fe200078e00ff */
[----:B------:R-:W-:Y:S01]  /*0040*/  ULDC.64 UR6, c[0x0][0x208] ;  /* 0x0000820000067ab9 */ /* 0x000fe20000000a00 */
[----:B------:R-:W3:Y:S01]  /*0050*/  S2R R18, SR_TID.X ;  /* 0x0000000000127919 */ /* 0x000ee20000002100 */
[----:B------:R-:W4:Y:S01]  /*0060*/  S2R R19, SR_CTAID.Y ;  /* 0x0000000000137919 */ /* 0x000f220000002600 */
[----:B-1----:R-:W-:Y:S01]  /*0070*/  IMAD.SHL.U32 R15, R15, 0x10, RZ ;  /* 0x000000100f0f7824 */ /* 0x002fe200078e00ff */
[----:B---3--:R-:W-:-:S04]  /*0080*/  SHF.R.U32.HI R0, RZ, 0x4, R18 ;  /* 0x00000004ff007819 */ /* 0x008fc80000011612 */
[----:B------:R-:W-:Y:S01]  /*0090*/  LOP3.LUT R4, R15, 0xf, R18, 0xf8, !PT ;  /* 0x0000000f0f047812 */ /* 0x000fe200078ef812 */
[----:B----4-:R-:W-:Y:S01]  /*00a0*/  IMAD.SHL.U32 R19, R19, 0x40, RZ ;  /* 0x0000004013137824 */ /* 0x010fe200078e00ff */
[----:B------:R-:W-:Y:S02]  /*00b0*/  SGXT.U32 R0, R0, 0x3 ;  /* 0x000000030000781a */ /* 0x000fe40000000000 */
[----:B------:R-:W-:Y:S02]  /*00c0*/  ISETP.GE.AND P0, PT, R4, 0x9, PT ;  /* 0x000000090400780c */ /* 0x000fe40003f06270 */
[----:B------:R-:W-:Y:S02]  /*00d0*/  LOP3.LUT R3, R19, 0x8, R0, 0xfe, !PT ;  /* 0x0000000813037812 */ /* 0x000fe400078efe00 */
[----:B------:R-:W-:Y:S02]  /*00e0*/  LOP3.LUT R2, R19, R0, RZ, 0xfc, !PT ;  /* 0x0000000013027212 */ /* 0x000fe400078efcff */
[C---:B------:R-:W-:Y:S01]  /*00f0*/  ISETP.LT.AND P2, PT, R3.reuse, 0x240, !P0 ;  /* 0x000002400300780c */ /* 0x040fe20004741270 */
[--C-:B------:R-:W-:Y:S01]  /*0100*/  IMAD R3, R3, 0x9, R4.reuse ;  /* 0x0000000903037824 */ /* 0x100fe200078e0204 */
[----:B------:R-:W-:Y:S01]  /*0110*/  LOP3.LUT R6, R19, 0x10, R0, 0xfe, !PT ;  /* 0x0000001013067812 */ /* 0x000fe200078efe00 */
[----:B------:R-:W-:Y:S01]  /*0120*/  IMAD R5, R2, 0x9, R4 ;  /* 0x0000000902057824 */ /* 0x000fe200078e0204 */
[----:B------:R-:W-:-:S02]  /*0130*/  LOP3.LUT R7, R19, 0x18, R0, 0xfe, !PT ;  /* 0x0000001813077812 */ /* 0x000fc400078efe00 */
[----:B------:R-:W-:Y:S01]  /*0140*/  ISETP.LT.AND P1, PT, R2, 0x240, !P0 ;  /* 0x000002400200780c */ /* 0x000fe20004721270 */
[----:B--2---:R-:W-:Y:S01]  /*0150*/  IMAD.WIDE R2, R3, 0x4, R16 ;  /* 0x0000000403027825 */ /* 0x004fe200078e0210 */
[----:B------:R-:W-:Y:S02]  /*0160*/  ISETP.LT.AND P6, PT, R6, 0x240, !P0 ;  /* 0x000002400600780c */ /* 0x000fe400047c1270 */
[----:B------:R-:W-:Y:S02]  /*0170*/  LOP3.LUT R8, R19, 0x20, R0, 0xfe, !PT ;  /* 0x0000002013087812 */ /* 0x000fe400078efe00 */
[----:B------:R-:W-:Y:S01]  /*0180*/  ISETP.LT.AND P5, PT, R7, 0x240, !P0 ;  /* 0x000002400700780c */ /* 0x000fe200047a1270 */
[----:B------:R1:W2:Y:S01]  /*0190*/  @P2 LDG.E.EL R14, desc[UR6][R2.64] ;  /* 0x00000006020e2981 */ /* 0x0002a2000c2e1900 */
[----:B------:R-:W-:Y:S02]  /*01a0*/  LOP3.LUT R4, R19, 0x28, R0, 0xfe, !PT ;  /* 0x0000002813047812 */ /* 0x000fe400078efe00 */
[----:B------:R-:W-:-:S02]  /*01b0*/  LOP3.LUT R6, R19, 0x30, R0, 0xfe, !PT ;  /* 0x0000003013067812 */ /* 0x000fc400078efe00 */
[----:B------:R-:W-:Y:S02]  /*01c0*/  LOP3.LUT R7, R19, 0x38, R0, 0xfe, !PT ;  /* 0x0000003813077812 */ /* 0x000fe400078efe00 */
[----:B------:R-:W-:Y:S02]  /*01d0*/  ISETP.LT.AND P4, PT, R8, 0x240, !P0 ;  /* 0x000002400800780c */ /* 0x000fe40004781270 */
[----:B------:R-:W-:Y:S02]  /*01e0*/  ISETP.LT.AND P3, PT, R4, 0x240, !P0 ;  /* 0x000002400400780c */ /* 0x000fe40004761270 */
[----:B------:R-:W-:Y:S02]  /*01f0*/  ISETP.LT.AND P2, PT, R6, 0x240, !P0 ;  /* 0x000002400600780c */ /* 0x000fe40004741270 */
[----:B------:R-:W-:Y:S01]  /*0200*/  ISETP.LT.AND P0, PT, R7, 0x240, !P0 ;  /* 0x000002400700780c */ /* 0x000fe20004701270 */
[C---:B------:R-:W-:Y:S02]  /*0210*/  VIADD R7, R5.reuse, 0x90 ;  /* 0x0000009005077836 */ /* 0x040fe40000000000 */
[----:B------:R-:W-:-:S02]  /*0220*/  VIADD R9, R5, 0xd8 ;  /* 0x000000d805097836 */ /* 0x000fc40000000000 */
[C---:B------:R-:W-:Y:S02]  /*0230*/  VIADD R11, R5.reuse, 0x120 ;  /* 0x00000120050b7836 */ /* 0x040fe40000000000 */
[C---:B------:R-:W-:Y:S02]  /*0240*/  VIADD R13, R5.reuse, 0x168 ;  /* 0x00000168050d7836 */ /* 0x040fe40000000000 */
[C---:B------:R-:W-:Y:S02]  /*0250*/  VIADD R23, R5.reuse, 0x1b0 ;  /* 0x000001b005177836 */ /* 0x040fe40000000000 */
[C---:B------:R-:W-:Y:S02]  /*0260*/  VIADD R25, R5.reuse, 0x1f8 ;  /* 0x000001f805197836 */ /* 0x040fe40000000000 */
[----:B-1----:R-:W-:-:S04]  /*0270*/  IMAD.WIDE R2, R5, 0x4, R16 ;  /* 0x0000000405027825 */ /* 0x002fc800078e0210 */
[----:B------:R-:W-:-:S04]  /*0280*/  IMAD.WIDE R4, R7, 0x4, R16 ;  /* 0x0000000407047825 */ /* 0x000fc800078e0210 */
[----:B------:R-:W-:-:S04]  /*0290*/  IMAD.WIDE R6, R9, 0x4, R16 ;  /* 0x0000000409067825 */ /* 0x000fc800078e0210 */
[----:B------:R-:W-:Y:S01]  /*02a0*/  IMAD.WIDE R8, R11, 0x4, R16 ;  /* 0x000000040b087825 */ /* 0x000fe200078e0210 */
[----:B------:R-:W-:-:S03]  /*02b0*/  CS2R R20, SRZ ;  /* 0x0000000000147805 */ /* 0x000fc6000001ff00 */
[----:B------:R-:W-:-:S03]  /*02c0*/  IMAD.WIDE R10, R13, 0x4, R16 ;  /* 0x000000040d0a7825 */ /* 0x000fc600078e0210 */
[----:B------:R1:W3:Y:S01]  /*02d0*/  @P6 LDG.E.EL R20, desc[UR6][R4.64] ;  /* 0x0000000604146981 */ /* 0x0002e2000c2e1900 */
[--C-:B------:R-:W-:Y:S01]  /*02e0*/  IMAD.WIDE R12, R23, 0x4, R16.reuse ;  /* 0x00000004170c7825 */ /* 0x100fe200078e0210 */
[----:B------:R-:W-:Y:S02]  /*02f0*/  CS2R R22, SRZ ;  /* 0x0000000000167805 */ /* 0x000fe4000001ff00 */
[----:B------:R-:W4:Y:S01]  /*0300*/  @P5 LDG.E.EL R21, desc[UR6][R6.64] ;  /* 0x0000000606155981 */ /* 0x000f22000c2e1900 */
[----:B------:R-:W-:Y:S01]  /*0310*/  IMAD.WIDE R16, R25, 0x4, R16 ;  /* 0x0000000419107825 */ /* 0x000fe200078e0210 */
[----:B------:R-:W-:Y:S02]  /*0320*/  CS2R R24, SRZ ;  /* 0x0000000000187805 */ /* 0x000fe4000001ff00 */
[----:B------:R-:W5:Y:S01]  /*0330*/  @P4 LDG.E.EL R22, desc[UR6][R8.64] ;  /* 0x0000000608164981 */ /* 0x000f62000c2e1900 */
[----:B------:R-:W-:-:S03]  /*0340*/  IMAD.MOV.U32 R26, RZ, RZ, RZ ;  /* 0x000000ffff1a7224 */ /* 0x000fc600078e00ff */
[----:B------:R-:W5:Y:S04]  /*0350*/  @P3 LDG.E.EL R24, desc[UR6][R10.64] ;  /* 0x000000060a183981 */ /* 0x000f68000c2e1900 */
[----:B------:R1:W5:Y:S04]  /*0360*/  @P2 LDG.E.EL R23, desc[UR6][R12.64] ;  /* 0x000000060c172981 */ /* 0x000368000c2e1900 */
[----:B------:R1:W5:Y:S04]  /*0370*/  @P1 LDG.E.EL R25, desc[UR6][R2.64] ;  /* 0x0000000602191981 */ /* 0x000368000c2e1900 */
[----:B------:R-:W5:Y:S01]  /*0380*/  @P0 LDG.E.EL R26, desc[UR6][R16.64] ;  /* 0x00000006101a0981 */ /* 0x000f62000c2e1900 */
[----:B------:R-:W1:Y:S01]  /*0390*/  S2R R27, SR_TID.X ;  /* 0x00000000001b7919 */ /* 0x000e620000002100 */
[----:B------:R-:W1:Y:S01]  /*03a0*/  S2UR UR5, SR_CgaCtaId ;  /* 0x00000000000579c3 */ /* 0x000e620000008800 */
[----:B------:R-:W-:-:S02]  /*03b0*/  UMOV UR4, 0x400 ;  /* 0x0000040000047882 */ /* 0x000fc40000000000 */
[----:B01----:R-:W-:Y:S01]  /*03c0*/  UPRMT UR4, UR5, 0x654, UR4 ;  /* 0x0000065405047896 */ /* 0x003fe20008000004 */
[----:B------:R-:W-:Y:S01]  /*03d0*/  IMAD.SHL.U32 R4, R27, 0x40, RZ ;  /* 0x000000401b047824 */ /* 0x000fe200078e00ff */
[----:B------:R-:W-:-:S04]  /*03e0*/  SHF.R.U32.HI R5, RZ, 0x4, R27 ;  /* 0x00000004ff057819 */ /* 0x000fc8000001161b */
[----:B------:R-:W-:Y:S02]  /*03f0*/  SGXT.U32 R5, R5, 0x3 ;  /* 0x000000030505781a */ /* 0x000fe40000000000 */
[----:B------:R-:W-:-:S04]  /*0400*/  LOP3.LUT R4, R4, 0x3c0, RZ, 0xc0, !PT ;  /* 0x000003c004047812 */ /* 0x000fc800078ec0ff */
[C---:B------:R-:W-:Y:S02]  /*0410*/  LOP3.LUT R5, R4.reuse, R5, RZ, 0xfc, !PT ;  /* 0x0000000504057212 */ /* 0x040fe400078efcff */
[----:B------:R-:W-:-:S05]  /*0420*/  LEA.HI R4, R4, UR4, RZ, 0x1e ;  /* 0x0000000404047c11 */ /* 0x000fca000f8ff0ff */
[----:B------:R-:W-:Y:S01]  /*0430*/  IMAD R13, R5, 0x4, R4 ;  /* 0x00000004050d7824 */ /* 0x000fe200078e0204 */
[C---:B------:R-:W-:Y:S01]  /*0440*/  LOP3.LUT R2, R27.reuse, 0x70, RZ, 0xc0, !PT ;  /* 0x000000701b027812 */ /* 0x040fe200078ec0ff */
[----:B------:R-:W-:-:S04]  /*0450*/  IMAD.SHL.U32 R8, R27, 0x4, RZ ;  /* 0x000000041b087824 */ /* 0x000fc800078e00ff */
[----:B------:R-:W-:Y:S01]  /*0460*/  VIADD R3, R2, UR4 ;  /* 0x0000000402037c36 */ /* 0x000fe20008000000 */
[----:B------:R-:W-:-:S05]  /*0470*/  LOP3.LUT R8, R8, 0x1fc, RZ, 0xc0, !PT ;  /* 0x000001fc08087812 */ /* 0x000fca00078ec0ff */
[----:B------:R-:W-:Y:S02]  /*0480*/  IMAD R4, R8, 0x4, R3 ;  /* 0x0000000408047824 */ /* 0x000fe400078e0203 */
[----:B------:R-:W-:Y:S01]  /*0490*/  IMAD.SHL.U32 R18, R18, 0x4, RZ ;  /* 0x0000000412127824 */ /* 0x000fe200078e00ff */
[----:B------:R-:W0:Y:S04]  /*04a0*/  LDC.64 R2, c[0x0][0x218] ;  /* 0x00008600ff027b82 */ /* 0x000e280000000a00 */
[----:B------:R-:W-:-:S05]  /*04b0*/  LOP3.LUT R18, R19, 0x3c, R18, 0xf8, !PT ;  /* 0x0000003c13127812 */ /* 0x000fca00078ef812 */
[----:B------:R-:W-:-:S05]  /*04c0*/  IMAD.HI R9, R18, 0x2aaaaaab, RZ ;  /* 0x2aaaaaab12097827 */ /* 0x000fca00078e02ff */
[----:B------:R-:W-:-:S04]  /*04d0*/  SHF.R.U32.HI R10, RZ, 0x1f, R9 ;  /* 0x0000001fff0a7819 */ /* 0x000fc80000011609 */
[----:B------:R-:W-:Y:S02]  /*04e0*/  LEA.HI.SX32 R11, R9, R10, 0x1e ;  /* 0x0000000a090b7211 */ /* 0x000fe400078ff2ff */
[----:B------:R-:W-:Y:S02]  /*04f0*/  LOP3.LUT R10, R8, 0x200, RZ, 0xfc, !PT ;  /* 0x00000200080a7812 */ /* 0x000fe400078efcff */
[----:B------:R-:W-:Y:S01]  /*0500*/  ISETP.GE.AND P0, PT, R18, 0x240, PT ;  /* 0x000002401200780c */ /* 0x000fe20003f06270 */
[----:B------:R-:W-:Y:S01]  /*0510*/  IMAD R18, R11, -0x18, R18 ;  /* 0xffffffe80b127824 */ /* 0x000fe200078e0212 */
[----:B------:R-:W-:Y:S02]  /*0520*/  LOP3.LUT R9, R15, R0, RZ, 0xfc, !PT ;  /* 0x000000000f097212 */ /* 0x000fe400078efcff */
[----:B------:R-:W-:Y:S02]  /*0530*/  LOP3.LUT R0, R15, 0x8, R0, 0xfe, !PT ;  /* 0x000000080f007812 */ /* 0x000fe400078efe00 */
[----:B------:R-:W-:Y:S01]  /*0540*/  SHF.R.U32.HI R10, RZ, 0x2, R10 ;  /* 0x00000002ff0a7819 */ /* 0x000fe2000001160a */
[----:B------:R-:W-:Y:S01]  /*0550*/  IMAD R18, R11, 0xd8, R18 ;  /* 0x000000d80b127824 */ /* 0x000fe200078e0212 */
[----:B------:R-:W-:-:S02]  /*0560*/  ISETP.LT.AND P1, PT, R9, 0x9, !P0 ;  /* 0x000000090900780c */ /* 0x000fc40004721270 */
[----:B------:R-:W-:Y:S02]  /*0570*/  ISETP.LT.AND P0, PT, R0, 0x9, !P0 ;  /* 0x000000090000780c */ /* 0x000fe40004701270 */
[----:B------:R-:W-:Y:S01]  /*0580*/  LOP3.LUT R10, R10, 0xf0, RZ, 0xc0, !PT ;  /* 0x000000f00a0a7812 */ /* 0x000fe200078ec0ff */
[----:B------:R-:W-:-:S04]  /*0590*/  IMAD R11, R9, 0x18, R18 ;  /* 0x00000018090b7824 */ /* 0x000fc800078e0212 */
[----:B------:R-:W-:Y:S02]  /*05a0*/  VIADD R9, R10, UR4 ;  /* 0x000000040a097c36 */ /* 0x000fe40008000000 */
[----:B0-----:R-:W-:-:S04]  /*05b0*/  IMAD.WIDE R10, R11, 0x4, R2 ;  /* 0x000000040b0a7825 */ /* 0x001fc800078e0202 */
[----:B------:R-:W-:Y:S01]  /*05c0*/  IMAD R9, R8, 0x4, R9 ;  /* 0x0000000408097824 */ /* 0x000fe200078e0209 */
[----:B--2---:R-:W-:Y:S04]  /*05d0*/  STS [R13+0x20], R14 ;  /* 0x0000200e0d007388 */ /* 0x004fe80000000800 */
[----:B---3--:R-:W-:Y:S04]  /*05e0*/  STS [R13+0x40], R20 ;  /* 0x000040140d007388 */ /* 0x008fe80000000800 */
[----:B----4-:R-:W-:Y:S04]  /*05f0*/  STS [R13+0x60], R21 ;  /* 0x000060150d007388 */ /* 0x010fe80000000800 */
[----:B-----5:R-:W-:Y:S04]  /*0600*/  STS [R13+0x80], R22 ;  /* 0x000080160d007388 */ /* 0x020fe80000000800 */
[----:B------:R-:W-:Y:S04]  /*0610*/  STS [R13+0xa0], R24 ;  /* 0x0000a0180d007388 */ /* 0x000fe80000000800 */
[----:B------:R-:W-:Y:S04]  /*0620*/  STS [R13+0xc0], R23 ;  /* 0x0000c0170d007388 */ /* 0x000fe80000000800 */
[----:B------:R-:W-:Y:S04]  /*0630*/  STS [R13], R25 ;  /* 0x000000190d007388 */ /* 0x000fe80000000800 */
[----:B------:R-:W-:Y:S01]  /*0640*/  STS [R13+0xe0], R26 ;  /* 0x0000e01a0d007388 */ /* 0x000fe20000000800 */
[----:B------:R-:W-:Y:S06]  /*0650*/  BAR.SYNC.DEFER_BLOCKING 0x0 ;  /* 0x0000000000007b1d */ /* 0x000fec0000010000 */
[----:B------:R-:W0:Y:S04]  /*0660*/  LDS.128 R4, [R4] ;  /* 0x0000000004047984 */ /* 0x000e280000000c00 */
[----:B0-----:R0:W-:Y:S02]  /*0670*/  @P1 STG.E.128 desc[UR6][R10.64], R4 ;  /* 0x000000040a001986 */ /* 0x0011e4000c101d06 */
[----:B0-----:R-:W-:Y:S05]  /*0680*/  @!P0 EXIT ;  /* 0x000000000000894d */ /* 0x001fea0003800000 */
[----:B0-----:R-:W0:Y:S01]  /*0690*/  LDS.128 R8, [R9+0x800] ;  /* 0x0008000009087984 */ /* 0x001e220000000c00 */
[----:B------:R-:W-:-:S04]  /*06a0*/  IMAD R5, R0, 0x18, R18 ;  /* 0x0000001800057824 */ /* 0x000fc800078e0212 */
[----:B------:R-:W-:-:S05]  /*06b0*/  IMAD.WIDE R2, R5, 0x4, R2 ;  /* 0x0000000405027825 */ /* 0x000fca00078e0202 */
[----:B0-----:R-:W-:Y:S01]  /*06c0*/  STG.E.128 desc[UR6][R2.64], R8 ;  /* 0x0000000802007986 */ /* 0x001fe2000c101d06 */
[----:B------:R-:W-:Y:S05]  /*06d0*/  EXIT ;  /* 0x000000000000794d */ /* 0x000fea0003800000 */
.L_x_0:
[----:B------:R-:W-:-:S00]  /*06e0*/  BRA `(.L_x_0) ;  /* 0xfffffffc00fc7947 */ /* 0x000fc0000383ffff */
[----:B------:R-:W-:-:S00]  /*06f0*/  NOP ;  /* 0x0000000000007918 */ /* 0x000fc00000000000 */
        /* <DEDUP_REMOVED lines=8> */
.L_x_1:


//--------------------- .nv.shared.triton_poi_fused_4 --------------------------
	.section	.nv.shared.triton_poi_fused_4,"aw",@nobits
	.sectionflags	@""
	.align	16
	.zero		1024


//--------------------- .nv.constant0.triton_poi_fused_4 --------------------------
	.section	.nv.constant0.triton_poi_fused_4,"a",@progbits
	.sectionflags	@""
	.align	4
.nv.constant0.triton_poi_fused_4:
	.zero		552
